	.headerflags	@"EF_CUDA_TEXMODE_UNIFIED EF_CUDA_64BIT_ADDRESS EF_CUDA_ACCELERATORS EF_CUDA_SM90 EF_CUDA_VIRTUAL_SM(EF_CUDA_SM90)"
	.elftype	@"ET_EXEC"


//--------------------- .nv.info                  --------------------------
	.section	.nv.info,"",@"SHT_CUDA_INFO"
	.align	4


	//----- nvinfo : EIATTR_REGCOUNT
	.align		4
        /*0000*/ 	.byte	0x04, 0x2f
        /*0002*/ 	.short	(.L_2 - .L_1)
	.align		4
.L_1:
        /*0004*/ 	.word	index@(triton_poi_fused_add_native_group_norm_relu_41)
        /*0008*/ 	.word	0x00000040


	//----- nvinfo : EIATTR_MIN_STACK_SIZE
	.align		4
.L_2:
        /*000c*/ 	.byte	0x04, 0x12
        /*000e*/ 	.short	(.L_4 - .L_3)
	.align		4
.L_3:
        /*0010*/ 	.word	index@(triton_poi_fused_add_native_group_norm_relu_41)
        /*0014*/ 	.word	0x00000000


	//----- nvinfo : EIATTR_FRAME_SIZE
	.align		4
.L_4:
        /*0018*/ 	.byte	0x04, 0x11
        /*001a*/ 	.short	(.L_6 - .L_5)
	.align		4
.L_5:
        /*001c*/ 	.word	index@(triton_poi_fused_add_native_group_norm_relu_41)
        /*0020*/ 	.word	0x00000000


	//----- nvinfo : EIATTR_MIN_STACK_SIZE
	.align		4
.L_6:
        /*0024*/ 	.byte	0x04, 0x12
        /*0026*/ 	.short	(.L_8 - .L_7)
	.align		4
.L_7:
        /*0028*/ 	.word	index@(triton_poi_fused_add_native_group_norm_relu_41)
        /*002c*/ 	.word	0x00000000
.L_8:


//--------------------- .nv.info.triton_poi_fused_add_native_group_norm_relu_41 --------------------------
	.section	.nv.info.triton_poi_fused_add_native_group_norm_relu_41,"",@"SHT_CUDA_INFO"
	.sectionflags	@""
	.align	4


	//----- nvinfo : EIATTR_CUDA_API_VERSION
	.align		4
        /*0000*/ 	.byte	0x04, 0x37
        /*0002*/ 	.short	(.L_10 - .L_9)
.L_9:
        /*0004*/ 	.word	0x0000007c


	//----- nvinfo : EIATTR_KPARAM_INFO
	.align		4
.L_10:
        /*0008*/ 	.byte	0x04, 0x17
        /*000a*/ 	.short	(.L_12 - .L_11)
.L_11:
        /*000c*/ 	.word	0x00000000
        /*0010*/ 	.short	0x0008
        /*0012*/ 	.short	0x003c
        /*0014*/ 	.byte	0x00, 0xf0, 0x11, 0x00


	//----- nvinfo : EIATTR_KPARAM_INFO
	.align		4
.L_12:
        /*0018*/ 	.byte	0x04, 0x17
        /*001a*/ 	.short	(.L_14 - .L_13)
.L_13:
        /*001c*/ 	.word	0x00000000
        /*0020*/ 	.short	0x0007
        /*0022*/ 	.short	0x0038
        /*0024*/ 	.byte	0x00, 0xf0, 0x11, 0x00


	//----- nvinfo : EIATTR_KPARAM_INFO
	.align		4
.L_14:
        /*0028*/ 	.byte	0x04, 0x17
        /*002a*/ 	.short	(.L_16 - .L_15)
.L_15:
        /*002c*/ 	.word	0x00000000
        /*0030*/ 	.short	0x0006
        /*0032*/ 	.short	0x0030
        /*0034*/ 	.byte	0x00, 0xf4, 0x21, 0x00


	//----- nvinfo : EIATTR_KPARAM_INFO
	.align		4
.L_16:
        /*0038*/ 	.byte	0x04, 0x17
        /*003a*/ 	.short	(.L_18 - .L_17)
.L_17:
        /*003c*/ 	.word	0x00000000
        /*0040*/ 	.short	0x0005
        /*0042*/ 	.short	0x0028
        /*0044*/ 	.byte	0x00, 0xf4, 0x21, 0x00


	//----- nvinfo : EIATTR_KPARAM_INFO
	.align		4
.L_18:
        /*0048*/ 	.byte	0x04, 0x17
        /*004a*/ 	.short	(.L_20 - .L_19)
.L_19:
        /*004c*/ 	.word	0x00000000
        /*0050*/ 	.short	0x0004
        /*0052*/ 	.short	0x0020
        /*0054*/ 	.byte	0x00, 0xf4, 0x21, 0x00


	//----- nvinfo : EIATTR_KPARAM_INFO
	.align		4
.L_20:
        /*0058*/ 	.byte	0x04, 0x17
        /*005a*/ 	.short	(.L_22 - .L_21)
.L_21:
        /*005c*/ 	.word	0x00000000
        /*0060*/ 	.short	0x0003
        /*0062*/ 	.short	0x0018
        /*0064*/ 	.byte	0x00, 0xf4, 0x21, 0x00


	//----- nvinfo : EIATTR_KPARAM_INFO
	.align		4
.L_22:
        /*0068*/ 	.byte	0x04, 0x17
        /*006a*/ 	.short	(.L_24 - .L_23)
.L_23:
        /*006c*/ 	.word	0x00000000
        /*0070*/ 	.short	0x0002
        /*0072*/ 	.short	0x0010
        /*0074*/ 	.byte	0x00, 0xf4, 0x21, 0x00


	//----- nvinfo : EIATTR_KPARAM_INFO
	.align		4
.L_24:
        /*0078*/ 	.byte	0x04, 0x17
        /*007a*/ 	.short	(.L_26 - .L_25)
.L_25:
        /*007c*/ 	.word	0x00000000
        /*0080*/ 	.short	0x0001
        /*0082*/ 	.short	0x0008
        /*0084*/ 	.byte	0x00, 0xf4, 0x21, 0x00


	//----- nvinfo : EIATTR_KPARAM_INFO
	.align		4
.L_26:
        /*0088*/ 	.byte	0x04, 0x17
        /*008a*/ 	.short	(.L_28 - .L_27)
.L_27:
        /*008c*/ 	.word	0x00000000
        /*0090*/ 	.short	0x0000
        /*0092*/ 	.short	0x0000
        /*0094*/ 	.byte	0x00, 0xf4, 0x21, 0x00


	//----- nvinfo : EIATTR_SPARSE_MMA_MASK
	.align		4
.L_28:
        /*0098*/ 	.byte	0x03, 0x50
        /*009a*/ 	.short	0x0000


	//----- nvinfo : EIATTR_MAXREG_COUNT
	.align		4
        /*009c*/ 	.byte	0x03, 0x1b
        /*009e*/ 	.short	0x00ff


	//----- nvinfo : EIATTR_EXIT_INSTR_OFFSETS
	.align		4
        /*00a0*/ 	.byte	0x04, 0x1c
        /*00a2*/ 	.short	(.L_30 - .L_29)


	//   ....[0]....
.L_29:
        /*00a4*/ 	.word	0x00001b80


	//   ....[1]....
        /*00a8*/ 	.word	0x00001bd0


	//----- nvinfo : EIATTR_REQNTID
	.align		4
.L_30:
        /*00ac*/ 	.byte	0x04, 0x10
        /*00ae*/ 	.short	(.L_32 - .L_31)
.L_31:
        /*00b0*/ 	.word	0x00000100
        /*00b4*/ 	.word	0x00000001
        /*00b8*/ 	.word	0x00000001


	//----- nvinfo : EIATTR_CBANK_PARAM_SIZE
	.align		4
.L_32:
        /*00bc*/ 	.byte	0x03, 0x19
        /*00be*/ 	.short	0x0040


	//----- nvinfo : EIATTR_PARAM_CBANK
	.align		4
        /*00c0*/ 	.byte	0x04, 0x0a
        /*00c2*/ 	.short	(.L_34 - .L_33)
	.align		4
.L_33:
        /*00c4*/ 	.word	index@(.nv.constant0.triton_poi_fused_add_native_group_norm_relu_41)
        /*00c8*/ 	.short	0x0210
        /*00ca*/ 	.short	0x0040


	//----- nvinfo : EIATTR_SW_WAR
	.align		4
.L_34:
        /*00cc*/ 	.byte	0x04, 0x36
        /*00ce*/ 	.short	(.L_36 - .L_35)
.L_35:
        /*00d0*/ 	.word	0x00000008
.L_36:


//--------------------- .nv.callgraph             --------------------------
	.section	.nv.callgraph,"",@"SHT_CUDA_CALLGRAPH"
	.align	4
	.sectionentsize	8
	.align		4
        /*0000*/ 	.word	0x00000000
	.align		4
        /*0004*/ 	.word	0xffffffff
	.align		4
        /*0008*/ 	.word	0x00000000
	.align		4
        /*000c*/ 	.word	0xfffffffe
	.align		4
        /*0010*/ 	.word	0x00000000
	.align		4
        /*0014*/ 	.word	0xfffffffd
	.align		4
        /*0018*/ 	.word	0x00000000
	.align		4
        /*001c*/ 	.word	0xfffffffc


//--------------------- .nv.constant4             --------------------------
	.section	.nv.constant4,"a",@progbits
	.align	8
	.align		8
.nv.constant4:
        /*0000*/ 	.dword	_$_str


//--------------------- .text.triton_poi_fused_add_native_group_norm_relu_41 --------------------------
	.section	.text.triton_poi_fused_add_native_group_norm_relu_41,"ax",@progbits
	.sectionflags	@"SHF_BARRIERS=1"
	.align	128
        .global         triton_poi_fused_add_native_group_norm_relu_41
        .type           triton_poi_fused_add_native_group_norm_relu_41,@function
        .size           triton_poi_fused_add_native_group_norm_relu_41,(.L_x_1 - triton_poi_fused_add_native_group_norm_relu_41)
        .other          triton_poi_fused_add_native_group_norm_relu_41,@"STO_CUDA_ENTRY STV_DEFAULT"
triton_poi_fused_add_native_group_norm_relu_41:
.text.triton_poi_fused_add_native_group_norm_relu_41:
[----:B------:R-:W0:Y:S01]  /*0000*/  LDC R1, c[0x0][0x28] ;  /* 0x00000a00ff017b82 */ /* 0x000e220000000800 */
[----:B------:R-:W1:Y:S07]  /*0010*/  S2R R21, SR_TID.X ;  /* 0x0000000000157919 */ /* 0x000e6e0000002100 */
[----:B------:R-:W2:Y:S01]  /*0020*/  LDC.64 R12, c[0x0][0x228] ;  /* 0x00008a00ff0c7b82 */ /* 0x000ea20000000a00 */
[----:B------:R-:W-:Y:S01]  /*0030*/  IMAD.MOV.U32 R5, RZ, RZ, RZ ;  /* 0x000000ffff057224 */ /* 0x000fe200078e00ff */
[----:B------:R-:W-:Y:S01]  /*0040*/  ULDC.64 UR6, c[0x0][0x208] ;  /* 0x0000820000067ab9 */ /* 0x000fe20000000a00 */
[----:B------:R-:W3:Y:S01]  /*0050*/  S2R R4, SR_CTAID.Y ;  /* 0x0000000000047919 */ /* 0x000ee20000002600 */
[----:B------:R-:W4:Y:S04]  /*0060*/  S2R R2, SR_CTAID.X ;  /* 0x0000000000027919 */ /* 0x000f280000002500 */
[----:B------:R-:W5:Y:S08]  /*0070*/  LDC.64 R6, c[0x0][0x230] ;  /* 0x00008c00ff067b82 */ /* 0x000f700000000a00 */
[----:B------:R-:W2:Y:S08]  /*0080*/  LDC.64 R10, c[0x0][0x218] ;  /* 0x00008600ff0a7b82 */ /* 0x000eb00000000a00 */
[----:B------:R-:W2:Y:S01]  /*0090*/  LDC.64 R16, c[0x0][0x220] ;  /* 0x00008800ff107b82 */ /* 0x000ea20000000a00 */
[----:B-1----:R-:W-:Y:S01]  /*00a0*/  SHF.R.U32.HI R45, RZ, 0x6, R21 ;  /* 0x00000006ff2d7819 */ /* 0x002fe20000011615 */
[----:B------:R-:W-:-:S02]  /*00b0*/  IMAD.SHL.U32 R3, R21, 0x4, RZ ;  /* 0x0000000415037824 */ /* 0x000fc400078e00ff */
[----:B---3--:R-:W-:Y:S01]  /*00c0*/  IMAD.SHL.U32 R0, R4, 0x10, RZ ;  /* 0x0000001004007824 */ /* 0x008fe200078e00ff */
[----:B------:R-:W-:Y:S02]  /*00d0*/  SHF.R.S32.HI R4, RZ, 0x1b, R4 ;  /* 0x0000001bff047819 */ /* 0x000fe40000011404 */
[----:B------:R-:W-:Y:S02]  /*00e0*/  SGXT.U32 R45, R45, 0x2 ;  /* 0x000000022d2d781a */ /* 0x000fe40000000000 */
[----:B------:R-:W-:Y:S02]  /*00f0*/  LOP3.LUT R3, R3, 0xfc, RZ, 0xc0, !PT ;  /* 0x000000fc03037812 */ /* 0x000fe400078ec0ff */
[----:B------:R-:W-:Y:S02]  /*0100*/  SGXT R4, R4, 0x1 ;  /* 0x000000010404781a */ /* 0x000fe40000000200 */
[----:B------:R-:W-:Y:S02]  /*0110*/  LOP3.LUT R25, R0, R45, RZ, 0xfc, !PT ;  /* 0x0000002d00197212 */ /* 0x000fe400078efcff */
[----:B------:R-:W-:-:S02]  /*0120*/  LOP3.LUT R37, R0, 0x4, R45, 0xfe, !PT ;  /* 0x0000000400257812 */ /* 0x000fc400078efe2d */
[----:B------:R-:W-:Y:S02]  /*0130*/  LOP3.LUT R19, R0, 0x8, R45, 0xfe, !PT ;  /* 0x0000000800137812 */ /* 0x000fe400078efe2d */
[----:B------:R-:W-:Y:S02]  /*0140*/  LOP3.LUT R45, R0, 0xc, R45, 0xfe, !PT ;  /* 0x0000000c002d7812 */ /* 0x000fe400078efe2d */
[----:B----4-:R-:W-:Y:S02]  /*0150*/  PRMT R18, R3, 0x6540, R2 ;  /* 0x0000654003127816 */ /* 0x010fe40000000002 */
[C---:B------:R-:W-:Y:S02]  /*0160*/  LEA.HI R3, R4.reuse, R25, RZ, 0x2 ;  /* 0x0000001904037211 */ /* 0x040fe400078f10ff */
[C---:B------:R-:W-:Y:S02]  /*0170*/  LEA.HI R8, R4.reuse, R37, RZ, 0x2 ;  /* 0x0000002504087211 */ /* 0x040fe400078f10ff */
[----:B------:R-:W-:-:S02]  /*0180*/  LEA.HI R9, R4, R19, RZ, 0x2 ;  /* 0x0000001304097211 */ /* 0x000fc400078f10ff */
[----:B------:R-:W-:Y:S01]  /*0190*/  LEA.HI R4, R4, R45, RZ, 0x2 ;  /* 0x0000002d04047211 */ /* 0x000fe200078f10ff */
[----:B------:R-:W-:Y:S01]  /*01a0*/  IMAD.SHL.U32 R8, R8, 0x8, RZ ;  /* 0x0000000808087824 */ /* 0x000fe200078e00ff */
[--C-:B------:R-:W-:Y:S01]  /*01b0*/  SHF.R.S32.HI R15, RZ, 0x17, R2.reuse ;  /* 0x00000017ff0f7819 */ /* 0x100fe20000011402 */
[----:B------:R-:W-:Y:S01]  /*01c0*/  IMAD.SHL.U32 R9, R9, 0x8, RZ ;  /* 0x0000000809097824 */ /* 0x000fe200078e00ff */
[----:B------:R-:W-:Y:S01]  /*01d0*/  SHF.L.U32 R3, R3, 0x3, RZ ;  /* 0x0000000303037819 */ /* 0x000fe200000006ff */
[----:B------:R-:W-:Y:S01]  /*01e0*/  IMAD.SHL.U32 R4, R4, 0x8, RZ ;  /* 0x0000000804047824 */ /* 0x000fe200078e00ff */
[----:B------:R-:W-:Y:S02]  /*01f0*/  SGXT R15, R15, 0x1 ;  /* 0x000000010f0f781a */ /* 0x000fe40000000200 */
[----:B------:R-:W-:Y:S02]  /*0200*/  PRMT R21, R21, 0x6540, R2 ;  /* 0x0000654015157816 */ /* 0x000fe40000000002 */
[----:B------:R-:W-:-:S02]  /*0210*/  ISETP.GE.AND P0, PT, R18, 0x800, PT ;  /* 0x000008001200780c */ /* 0x000fc40003f06270 */
[----:B------:R-:W-:Y:S01]  /*0220*/  LEA.HI R15, R15, R18, RZ, 0x6 ;  /* 0x000000120f0f7211 */ /* 0x000fe200078f30ff */
[----:B--2---:R-:W-:Y:S01]  /*0230*/  IMAD.WIDE R12, R21, 0x4, R12 ;  /* 0x00000004150c7825 */ /* 0x004fe200078e020c */
[----:B------:R-:W-:Y:S02]  /*0240*/  LOP3.LUT R4, R4, 0xffffffe0, RZ, 0xc0, !PT ;  /* 0xffffffe004047812 */ /* 0x000fe400078ec0ff */
[----:B------:R-:W-:Y:S02]  /*0250*/  LOP3.LUT R3, R3, 0xffffffa0, RZ, 0xc0, !PT ;  /* 0xffffffa003037812 */ /* 0x000fe400078ec0ff */
[----:B------:R-:W-:Y:S02]  /*0260*/  ISETP.GE.AND P3, PT, R21, 0x800, PT ;  /* 0x000008001500780c */ /* 0x000fe40003f66270 */
[----:B------:R-:W-:Y:S02]  /*0270*/  ISETP.LT.AND P1, PT, R25, 0x10, !P0 ;  /* 0x000000101900780c */ /* 0x000fe40004721270 */
[----:B------:R-:W-:-:S02]  /*0280*/  LOP3.LUT R8, R8, 0xffffffe0, RZ, 0xc0, !PT ;  /* 0xffffffe008087812 */ /* 0x000fc400078ec0ff */
[----:B------:R-:W-:Y:S02]  /*0290*/  LOP3.LUT R9, R9, 0xffffffe0, RZ, 0xc0, !PT ;  /* 0xffffffe009097812 */ /* 0x000fe400078ec0ff */
[C---:B------:R-:W-:Y:S01]  /*02a0*/  LEA.HI.SX32 R47, R15.reuse, R4, 0x1a ;  /* 0x000000040f2f7211 */ /* 0x040fe200078fd2ff */
[----:B------:R-:W-:Y:S01]  /*02b0*/  HFMA2.MMA R4, -RZ, RZ, 0, 0 ;  /* 0x00000000ff047435 */ /* 0x000fe200000001ff */
[----:B------:R-:W-:Y:S01]  /*02c0*/  LEA.HI.SX32 R33, R15, R3, 0x1a ;  /* 0x000000030f217211 */ /* 0x000fe200078fd2ff */
[----:B-----5:R-:W-:Y:S01]  /*02d0*/  IMAD.WIDE R20, R21, 0x4, R6 ;  /* 0x0000000415147825 */ /* 0x020fe200078e0206 */
[C---:B------:R-:W-:Y:S02]  /*02e0*/  LEA.HI.SX32 R35, R15.reuse, R8, 0x1a ;  /* 0x000000080f237211 */ /* 0x040fe400078fd2ff */
[----:B------:R-:W-:Y:S02]  /*02f0*/  CS2R R6, SRZ ;  /* 0x0000000000067805 */ /* 0x000fe4000001ff00 */
[----:B------:R-:W-:Y:S01]  /*0300*/  LEA.HI.SX32 R41, R15, R9, 0x1a ;  /* 0x000000090f297211 */ /* 0x000fe200078fd2ff */
[----:B------:R-:W-:Y:S01]  /*0310*/  IMAD.MOV.U32 R3, RZ, RZ, RZ ;  /* 0x000000ffff037224 */ /* 0x000fe200078e00ff */
[----:B------:R-:W-:Y:S01]  /*0320*/  CS2R R8, SRZ ;  /* 0x0000000000087805 */ /* 0x000fe2000001ff00 */
[----:B0-----:R-:W-:Y:S01]  /*0330*/  IMAD.WIDE R14, R33, 0x4, R10 ;  /* 0x00000004210e7825 */ /* 0x001fe200078e020a */
[----:B------:R0:W2:Y:S01]  /*0340*/  @!P3 LDG.E.EL R5, desc[UR6][R12.64] ;  /* 0x000000060c05b981 */ /* 0x0000a2000c2e1900 */
[----:B------:R-:W-:-:S02]  /*0350*/  ISETP.LT.AND P2, PT, R37, 0x10, !P0 ;  /* 0x000000102500780c */ /* 0x000fc40004741270 */
[----:B------:R-:W-:Y:S01]  /*0360*/  IMAD.WIDE R22, R47, 0x4, R10 ;  /* 0x000000042f167825 */ /* 0x000fe200078e020a */
[----:B------:R1:W2:Y:S01]  /*0370*/  @!P3 LDG.E.EL R4, desc[UR6][R20.64] ;  /* 0x000000061404b981 */ /* 0x0002a2000c2e1900 */
[----:B------:R-:W-:-:S03]  /*0380*/  ISETP.LT.AND P3, PT, R19, 0x10, !P0 ;  /* 0x000000101300780c */ /* 0x000fc60004761270 */
[----:B------:R-:W3:Y:S01]  /*0390*/  @P1 LDG.E.EL R3, desc[UR6][R14.64] ;  /* 0x000000060e031981 */ /* 0x000ee2000c2e1900 */
[----:B0-----:R-:W-:-:S03]  /*03a0*/  IMAD.WIDE R12, R35, 0x4, R10 ;  /* 0x00000004230c7825 */ /* 0x001fc600078e020a */
[----:B------:R-:W4:Y:S04]  /*03b0*/  @P1 LDG.E.EL R8, desc[UR6][R14.64] ;  /* 0x000000060e081981 */ /* 0x000f28000c2e1900 */
[----:B------:R-:W5:Y:S04]  /*03c0*/  @P1 LDG.E.EL R7, desc[UR6][R14.64] ;  /* 0x000000060e071981 */ /* 0x000f68000c2e1900 */
[----:B------:R0:W2:Y:S01]  /*03d0*/  @P1 LDG.E.EL R6, desc[UR6][R14.64] ;  /* 0x000000060e061981 */ /* 0x0000a2000c2e1900 */
[----:B------:R-:W-:Y:S02]  /*03e0*/  ISETP.LT.AND P0, PT, R45, 0x10, !P0 ;  /* 0x000000102d00780c */ /* 0x000fe40004701270 */
[----:B------:R-:W-:-:S02]  /*03f0*/  CS2R R30, SRZ ;  /* 0x00000000001e7805 */ /* 0x000fc4000001ff00 */
[----:B------:R-:W-:Y:S02]  /*0400*/  CS2R R52, SRZ ;  /* 0x0000000000347805 */ /* 0x000fe4000001ff00 */
[----:B------:R-:W-:Y:S02]  /*0410*/  CS2R R48, SRZ ;  /* 0x0000000000307805 */ /* 0x000fe4000001ff00 */
[----:B------:R-:W-:Y:S02]  /*0420*/  MOV R24, RZ ;  /* 0x000000ff00187202 */ /* 0x000fe40000000f00 */
[----:B------:R-:W-:Y:S01]  /*0430*/  CS2R R42, SRZ ;  /* 0x00000000002a7805 */ /* 0x000fe2000001ff00 */
[----:B------:R-:W-:Y:S01]  /*0440*/  IMAD.MOV.U32 R54, RZ, RZ, RZ ;  /* 0x000000ffff367224 */ /* 0x000fe200078e00ff */
[----:B------:R-:W-:Y:S02]  /*0450*/  CS2R R26, SRZ ;  /* 0x00000000001a7805 */ /* 0x000fe4000001ff00 */
[----:B-1----:R-:W-:Y:S01]  /*0460*/  CS2R R20, SRZ ;  /* 0x0000000000147805 */ /* 0x002fe2000001ff00 */
[----:B0-----:R-:W-:Y:S01]  /*0470*/  IMAD.WIDE R14, R41, 0x4, R10 ;  /* 0x00000004290e7825 */ /* 0x001fe200078e020a */
[----:B------:R-:W-:Y:S01]  /*0480*/  CS2R R38, SRZ ;  /* 0x0000000000267805 */ /* 0x000fe2000001ff00 */
[----:B------:R-:W2:Y:S02]  /*0490*/  @P2 LDG.E.EL R9, desc[UR6][R12.64] ;  /* 0x000000060c092981 */ /* 0x000ea4000c2e1900 */
[----:B------:R-:W-:-:S02]  /*04a0*/  IMAD.WIDE R10, R35, 0x4, R16 ;  /* 0x00000004230a7825 */ /* 0x000fc400078e0210 */
[----:B------:R-:W0:Y:S01]  /*04b0*/  LDC.64 R34, c[0x0][0x210] ;  /* 0x00008400ff227b82 */ /* 0x000e220000000a00 */
[----:B------:R-:W2:Y:S01]  /*04c0*/  @P3 LDG.E.EL R53, desc[UR6][R14.64] ;  /* 0x000000060e353981 */ /* 0x000ea2000c2e1900 */
[----:B------:R-:W-:Y:S02]  /*04d0*/  IMAD.MOV.U32 R32, RZ, RZ, RZ ;  /* 0x000000ffff207224 */ /* 0x000fe400078e00ff */
[----:B------:R-:W-:Y:S01]  /*04e0*/  IMAD.MOV.U32 R29, RZ, RZ, RZ ;  /* 0x000000ffff1d7224 */ /* 0x000fe200078e00ff */
[----:B------:R-:W2:Y:S04]  /*04f0*/  @P3 LDG.E.EL R48, desc[UR6][R14.64] ;  /* 0x000000060e303981 */ /* 0x000ea8000c2e1900 */
[----:B------:R-:W2:Y:S04]  /*0500*/  @P3 LDG.E.EL R31, desc[UR6][R14.64] ;  /* 0x000000060e1f3981 */ /* 0x000ea8000c2e1900 */
[----:B------:R1:W2:Y:S01]  /*0510*/  @P3 LDG.E.EL R24, desc[UR6][R14.64] ;  /* 0x000000060e183981 */ /* 0x0002a2000c2e1900 */
[----:B------:R-:W-:Y:S01]  /*0520*/  CS2R R50, SRZ ;  /* 0x0000000000327805 */ /* 0x000fe2000001ff00 */
[----:B------:R-:W-:-:S02]  /*0530*/  IMAD.MOV.U32 R46, RZ, RZ, RZ ;  /* 0x000000ffff2e7224 */ /* 0x000fc400078e00ff */
[----:B------:R-:W2:Y:S04]  /*0540*/  @P0 LDG.E.EL R43, desc[UR6][R22.64] ;  /* 0x00000006162b0981 */ /* 0x000ea8000c2e1900 */
[----:B------:R-:W2:Y:S01]  /*0550*/  @P0 LDG.E.EL R54, desc[UR6][R22.64] ;  /* 0x0000000616360981 */ /* 0x000ea2000c2e1900 */
[----:B-1----:R-:W-:Y:S01]  /*0560*/  IMAD.WIDE R14, R41, 0x4, R16 ;  /* 0x00000004290e7825 */ /* 0x002fe200078e0210 */
[----:B------:R-:W-:Y:S02]  /*0570*/  CS2R R40, SRZ ;  /* 0x0000000000287805 */ /* 0x000fe4000001ff00 */
[----:B------:R-:W2:Y:S04]  /*0580*/  @P0 LDG.E.EL R27, desc[UR6][R22.64] ;  /* 0x00000006161b0981 */ /* 0x000ea8000c2e1900 */
[----:B------:R1:W2:Y:S04]  /*0590*/  @P0 LDG.E.EL R20, desc[UR6][R22.64] ;  /* 0x0000000616140981 */ /* 0x0002a8000c2e1900 */
[----:B------:R-:W2:Y:S04]  /*05a0*/  @P2 LDG.E.EL R32, desc[UR6][R12.64] ;  /* 0x000000060c202981 */ /* 0x000ea8000c2e1900 */
[----:B------:R-:W2:Y:S01]  /*05b0*/  @P2 LDG.E.EL R29, desc[UR6][R12.64] ;  /* 0x000000060c1d2981 */ /* 0x000ea2000c2e1900 */
[----:B-1----:R-:W-:-:S03]  /*05c0*/  CS2R R22, SRZ ;  /* 0x0000000000167805 */ /* 0x002fc6000001ff00 */
[----:B------:R1:W2:Y:S04]  /*05d0*/  @P2 LDG.E.EL R30, desc[UR6][R12.64] ;  /* 0x000000060c1e2981 */ /* 0x0002a8000c2e1900 */
[----:B------:R-:W2:Y:S04]  /*05e0*/  @P2 LDG.E.EL R38, desc[UR6][R10.64] ;  /* 0x000000060a262981 */ /* 0x000ea8000c2e1900 */
[----:B------:R-:W2:Y:S01]  /*05f0*/  @P2 LDG.E.EL R40, desc[UR6][R10.64] ;  /* 0x000000060a282981 */ /* 0x000ea2000c2e1900 */
[----:B-1----:R-:W-:-:S03]  /*0600*/  IMAD.WIDE R12, R33, 0x4, R16 ;  /* 0x00000004210c7825 */ /* 0x002fc600078e0210 */
[----:B------:R-:W2:Y:S04]  /*0610*/  @P2 LDG.E.EL R41, desc[UR6][R10.64] ;  /* 0x000000060a292981 */ /* 0x000ea8000c2e1900 */
[----:B------:R1:W2:Y:S04]  /*0620*/  @P2 LDG.E.EL R42, desc[UR6][R10.64] ;  /* 0x000000060a2a2981 */ /* 0x0002a8000c2e1900 */
[----:B------:R-:W2:Y:S04]  /*0630*/  @P1 LDG.E.EL R51, desc[UR6][R12.64] ;  /* 0x000000060c331981 */ /* 0x000ea8000c2e1900 */
[----:B------:R-:W2:Y:S01]  /*0640*/  @P1 LDG.E.EL R49, desc[UR6][R12.64] ;  /* 0x000000060c311981 */ /* 0x000ea2000c2e1900 */
[----:B-1----:R-:W-:-:S03]  /*0650*/  IMAD R10, R45, 0x800, R18 ;  /* 0x000008002d0a7824 */ /* 0x002fc600078e0212 */
[----:B------:R-:W2:Y:S01]  /*0660*/  @P1 LDG.E.EL R46, desc[UR6][R12.64] ;  /* 0x000000060c2e1981 */ /* 0x000ea2000c2e1900 */
[----:B0-----:R-:W-:-:S03]  /*0670*/  IMAD.WIDE R44, R10, 0x4, R34 ;  /* 0x000000040a2c7825 */ /* 0x001fc600078e0222 */
[----:B------:R0:W2:Y:S04]  /*0680*/  @P1 LDG.E.EL R39, desc[UR6][R12.64] ;  /* 0x000000060c271981 */ /* 0x0000a8000c2e1900 */
[----:B------:R-:W2:Y:S04]  /*0690*/  @P3 LDG.E.EL R50, desc[UR6][R14.64] ;  /* 0x000000060e323981 */ /* 0x000ea8000c2e1900 */
[----:B------:R-:W2:Y:S01]  /*06a0*/  @P3 LDG.E.EL R23, desc[UR6][R14.64] ;  /* 0x000000060e173981 */ /* 0x000ea2000c2e1900 */
[----:B0-----:R-:W-:-:S03]  /*06b0*/  CS2R R12, SRZ ;  /* 0x00000000000c7805 */ /* 0x001fc6000001ff00 */
[----:B------:R-:W2:Y:S04]  /*06c0*/  @P3 LDG.E.EL R22, desc[UR6][R14.64] ;  /* 0x000000060e163981 */ /* 0x000ea8000c2e1900 */
[----:B------:R0:W2:Y:S02]  /*06d0*/  @P3 LDG.E.EL R21, desc[UR6][R14.64] ;  /* 0x000000060e153981 */ /* 0x0000a4000c2e1900 */
[----:B0-----:R-:W-:-:S06]  /*06e0*/  CS2R R14, SRZ ;  /* 0x00000000000e7805 */ /* 0x001fcc000001ff00 */
[----:B------:R-:W2:Y:S01]  /*06f0*/  @P0 LDG.E.EL.128 R12, desc[UR6][R44.64] ;  /* 0x000000062c0c0981 */ /* 0x000ea2000c2e1d00 */
[----:B------:R-:W-:Y:S01]  /*0700*/  IMAD.WIDE R16, R47, 0x4, R16 ;  /* 0x000000042f107825 */ /* 0x000fe200078e0210 */
[----:B------:R-:W-:-:S03]  /*0710*/  HFMA2.MMA R47, -RZ, RZ, 0, 0 ;  /* 0x00000000ff2f7435 */ /* 0x000fc600000001ff */
[----:B------:R-:W-:Y:S01]  /*0720*/  IMAD.MOV.U32 R33, RZ, RZ, RZ ;  /* 0x000000ffff217224 */ /* 0x000fe200078e00ff */
[----:B------:R-:W-:Y:S01]  /*0730*/  LEA R11, R19, R18, 0xb ;  /* 0x00000012130b7211 */ /* 0x000fe200078e58ff */
[----:B------:R-:W3:Y:S01]  /*0740*/  @P0 LDG.E.EL R52, desc[UR6][R16.64] ;  /* 0x0000000610340981 */ /* 0x000ee2000c2e1900 */
[--C-:B------:R-:W-:Y:S02]  /*0750*/  IMAD R25, R25, 0x800, R18.reuse ;  /* 0x0000080019197824 */ /* 0x100fe400078e0212 */
[----:B------:R-:W-:Y:S01]  /*0760*/  IMAD R28, R37, 0x800, R18 ;  /* 0x00000800251c7824 */ /* 0x000fe200078e0212 */
[----:B------:R-:W3:Y:S01]  /*0770*/  @P0 LDG.E.EL R33, desc[UR6][R16.64] ;  /* 0x0000000610210981 */ /* 0x000ee2000c2e1900 */
[----:B------:R-:W-:Y:S01]  /*0780*/  CS2R R18, SRZ ;  /* 0x0000000000127805 */ /* 0x000fe2000001ff00 */
[----:B------:R-:W-:Y:S02]  /*0790*/  IMAD.WIDE R36, R11, 0x4, R34 ;  /* 0x000000040b247825 */ /* 0x000fe400078e0222 */
[----:B------:R-:W3:Y:S04]  /*07a0*/  @P0 LDG.E.EL R47, desc[UR6][R16.64] ;  /* 0x00000006102f0981 */ /* 0x000ee8000c2e1900 */
[----:B------:R0:W3:Y:S02]  /*07b0*/  @P0 LDG.E.EL R26, desc[UR6][R16.64] ;  /* 0x00000006101a0981 */ /* 0x0000e4000c2e1900 */
[----:B0-----:R-:W-:-:S06]  /*07c0*/  CS2R R16, SRZ ;  /* 0x0000000000107805 */ /* 0x001fcc000001ff00 */
[----:B------:R0:W3:Y:S02]  /*07d0*/  @P3 LDG.E.EL.128 R16, desc[UR6][R36.64] ;  /* 0x0000000624103981 */ /* 0x0000e4000c2e1d00 */
[----:B0-----:R-:W-:-:S04]  /*07e0*/  IMAD.WIDE R36, R25, 0x4, R34 ;  /* 0x0000000419247825 */ /* 0x001fc800078e0222 */
[----:B--2---:R-:W-:Y:S01]  /*07f0*/  FADD R20, -R20, R15 ;  /* 0x0000000f14147221 */ /* 0x004fe20000000100 */
[----:B------:R-:W-:Y:S01]  /*0800*/  FADD R27, -R27, R14 ;  /* 0x0000000e1b1b7221 */ /* 0x000fe20000000100 */
[----:B------:R-:W-:Y:S01]  /*0810*/  FADD R44, -R54, R13 ;  /* 0x0000000d362c7221 */ /* 0x000fe20000000100 */
[----:B------:R-:W-:Y:S01]  /*0820*/  FADD R45, -R43, R12 ;  /* 0x0000000c2b2d7221 */ /* 0x000fe20000000100 */
[----:B------:R-:W-:Y:S02]  /*0830*/  CS2R R12, SRZ ;  /* 0x00000000000c7805 */ /* 0x000fe4000001ff00 */
[----:B------:R-:W-:Y:S01]  /*0840*/  CS2R R14, SRZ ;  /* 0x00000000000e7805 */ /* 0x000fe2000001ff00 */
[----:B------:R-:W-:-:S05]  /*0850*/  IMAD.WIDE R54, R28, 0x4, R34 ;  /* 0x000000041c367825 */ /* 0x000fca00078e0222 */
[----:B------:R0:W2:Y:S01]  /*0860*/  @P2 LDG.E.EL.128 R12, desc[UR6][R54.64] ;  /* 0x00000006360c2981 */ /* 0x0000a2000c2e1d00 */
[----:B---3--:R-:W-:Y:S01]  /*0870*/  FADD R43, -R48, R17 ;  /* 0x00000011302b7221 */ /* 0x008fe20000000100 */
[----:B------:R-:W-:Y:S01]  /*0880*/  FADD R24, -R24, R19 ;  /* 0x0000001318187221 */ /* 0x000fe20000000100 */
[----:B------:R-:W-:Y:S01]  /*0890*/  FADD R31, -R31, R18 ;  /* 0x000000121f1f7221 */ /* 0x000fe20000000100 */
[----:B------:R-:W-:Y:S01]  /*08a0*/  FADD R48, -R53, R16 ;  /* 0x0000001035307221 */ /* 0x000fe20000000100 */
[----:B------:R-:W-:Y:S02]  /*08b0*/  CS2R R16, SRZ ;  /* 0x0000000000107805 */ /* 0x000fe4000001ff00 */
[----:B------:R-:W-:-:S06]  /*08c0*/  CS2R R18, SRZ ;  /* 0x0000000000127805 */ /* 0x000fcc000001ff00 */
[----:B------:R1:W3:Y:S01]  /*08d0*/  @P1 LDG.E.EL.128 R16, desc[UR6][R36.64] ;  /* 0x0000000624101981 */ /* 0x0002e2000c2e1d00 */
[----:B------:R-:W-:-:S04]  /*08e0*/  IMAD.MOV.U32 R56, RZ, RZ, 0x3b800000 ;  /* 0x3b800000ff387424 */ /* 0x000fc800078e00ff */
[-C--:B------:R-:W-:Y:S01]  /*08f0*/  FFMA R53, R50, R56.reuse, 9.9999997473787516356e-06 ;  /* 0x3727c5ac32357423 */ /* 0x080fe20000000038 */
[-C--:B0-----:R-:W-:Y:S01]  /*0900*/  FFMA R55, R33, R56.reuse, 9.9999997473787516356e-06 ;  /* 0x3727c5ac21377423 */ /* 0x081fe20000000038 */
[-C--:B------:R-:W-:Y:S01]  /*0910*/  FFMA R50, R52, R56.reuse, 9.9999997473787516356e-06 ;  /* 0x3727c5ac34327423 */ /* 0x080fe20000000038 */
[-C--:B------:R-:W-:Y:S01]  /*0920*/  FFMA R33, R51, R56.reuse, 9.9999997473787516356e-06 ;  /* 0x3727c5ac33217423 */ /* 0x080fe20000000038 */
[-C--:B-1----:R-:W-:Y:S01]  /*0930*/  FFMA R36, R39, R56.reuse, 9.9999997473787516356e-06 ;  /* 0x3727c5ac27247423 */ /* 0x082fe20000000038 */
[-C--:B------:R-:W-:Y:S01]  /*0940*/  FFMA R37, R38, R56.reuse, 9.9999997473787516356e-06 ;  /* 0x3727c5ac26257423 */ /* 0x080fe20000000038 */
[-C--:B------:R-:W-:Y:S01]  /*0950*/  FFMA R51, R26, R56.reuse, 9.9999997473787516356e-06 ;  /* 0x3727c5ac1a337423 */ /* 0x080fe20000000038 */
[----:B------:R-:W0:Y:S01]  /*0960*/  LDC.64 R38, c[0x0][0x238] ;  /* 0x00008e00ff267b82 */ /* 0x000e220000000a00 */
[----:B------:R-:W1:Y:S01]  /*0970*/  MUFU.RSQ R50, R50 ;  /* 0x0000003200327308 */ /* 0x000e620000001400 */
[----:B------:R-:W-:-:S07]  /*0980*/  FFMA R47, R47, R56, 9.9999997473787516356e-06 ;  /* 0x3727c5ac2f2f7423 */ /* 0x000fce0000000038 */
[----:B------:R-:W1:Y:S08]  /*0990*/  MUFU.RSQ R51, R51 ;  /* 0x0000003300337308 */ /* 0x000e700000001400 */
[----:B------:R-:W1:Y:S01]  /*09a0*/  MUFU.RSQ R55, R55 ;  /* 0x0000003700377308 */ /* 0x000e620000001400 */
[----:B------:R-:W-:-:S07]  /*09b0*/  FFMA R23, R23, R56, 9.9999997473787516356e-06 ;  /* 0x3727c5ac17177423 */ /* 0x000fce0000000038 */
[----:B------:R4:W0:Y:S01]  /*09c0*/  MUFU.RSQ R52, R47 ;  /* 0x0000002f00347308 */ /* 0x0008220000001400 */
[-C--:B------:R-:W-:Y:S01]  /*09d0*/  FFMA R35, R46, R56.reuse, 9.9999997473787516356e-06 ;  /* 0x3727c5ac2e237423 */ /* 0x080fe20000000038 */
[----:B------:R-:W5:Y:S01]  /*09e0*/  S2UR UR5, SR_CgaCtaId ;  /* 0x00000000000579c3 */ /* 0x000f620000008800 */
[-C--:B------:R-:W-:Y:S01]  /*09f0*/  FFMA R34, R49, R56.reuse, 9.9999997473787516356e-06 ;  /* 0x3727c5ac31227423 */ /* 0x080fe20000000038 */
[-C--:B------:R-:W-:Y:S01]  /*0a00*/  FFMA R40, R40, R56.reuse, 9.9999997473787516356e-06 ;  /* 0x3727c5ac28287423 */ /* 0x080fe20000000038 */
[-C--:B------:R-:W-:Y:S01]  /*0a10*/  FFMA R41, R41, R56.reuse, 9.9999997473787516356e-06 ;  /* 0x3727c5ac29297423 */ /* 0x080fe20000000038 */
[-C--:B------:R-:W-:Y:S01]  /*0a20*/  FFMA R42, R42, R56.reuse, 9.9999997473787516356e-06 ;  /* 0x3727c5ac2a2a7423 */ /* 0x080fe20000000038 */
[-C--:B------:R-:W-:Y:S01]  /*0a30*/  FFMA R54, R22, R56.reuse, 9.9999997473787516356e-06 ;  /* 0x3727c5ac16367423 */ /* 0x080fe20000000038 */
[----:B-1----:R-:W-:Y:S01]  /*0a40*/  FMUL R46, R50, R45 ;  /* 0x0000002d322e7220 */ /* 0x002fe20000400000 */
[----:B------:R-:W-:Y:S01]  /*0a50*/  FFMA R56, R21, R56, 9.9999997473787516356e-06 ;  /* 0x3727c5ac15387423 */ /* 0x000fe20000000038 */
[----:B------:R1:W-:Y:S01]  /*0a60*/  MUFU.RSQ R26, R23 ;  /* 0x00000017001a7308 */ /* 0x0003e20000001400 */
[----:B------:R-:W-:Y:S01]  /*0a70*/  FMUL R50, R51, R20 ;  /* 0x0000001433327220 */ /* 0x000fe20000400000 */
[----:B----4-:R-:W-:Y:S01]  /*0a80*/  FMUL R47, R55, R44 ;  /* 0x0000002c372f7220 */ /* 0x010fe20000400000 */
[----:B------:R-:W-:Y:S01]  /*0a90*/  CS2R R20, SRZ ;  /* 0x0000000000147805 */ /* 0x000fe2000001ff00 */
[----:B0-----:R-:W-:-:S04]  /*0aa0*/  IMAD.WIDE R44, R25, 0x4, R38 ;  /* 0x00000004192c7825 */ /* 0x001fc800078e0226 */
[----:B------:R-:W-:Y:S01]  /*0ab0*/  FMUL R49, R52, R27 ;  /* 0x0000001b34317220 */ /* 0x000fe20000400000 */
[----:B-1----:R-:W-:Y:S01]  /*0ac0*/  CS2R R22, SRZ ;  /* 0x0000000000167805 */ /* 0x002fe2000001ff00 */
[----:B------:R-:W-:Y:S05]  /*0ad0*/  MUFU.RSQ R27, R56 ;  /* 0x00000038001b7308 */ /* 0x000fea0000001400 */
[----:B------:R0:W4:Y:S03]  /*0ae0*/  @P1 LDG.E.EL.128 R20, desc[UR6][R44.64] ;  /* 0x000000062c141981 */ /* 0x000126000c2e1d00 */
[----:B------:R-:W1:Y:S01]  /*0af0*/  MUFU.RSQ R53, R53 ;  /* 0x0000003500357308 */ /* 0x000e620000001400 */
[----:B0-----:R-:W-:-:S04]  /*0b00*/  IMAD.WIDE R44, R11, 0x4, R38 ;  /* 0x000000040b2c7825 */ /* 0x001fc800078e0226 */
[----:B------:R-:W-:-:S03]  /*0b10*/  IMAD.WIDE R10, R10, 0x4, R38 ;  /* 0x000000040a0a7825 */ /* 0x000fc600078e0226 */
[----:B------:R-:W0:Y:S01]  /*0b20*/  MUFU.RSQ R54, R54 ;  /* 0x0000003600367308 */ /* 0x000e220000001400 */
[----:B------:R-:W-:Y:S02]  /*0b30*/  UMOV UR4, 0x400 ;  /* 0x0000040000047882 */ /* 0x000fe40000000000 */
[----:B-----5:R-:W-:-:S05]  /*0b40*/  UPRMT UR4, UR5, 0x654, UR4 ;  /* 0x0000065405047896 */ /* 0x020fca0008000004 */
[----:B------:R-:W5:Y:S08]  /*0b50*/  MUFU.RSQ R33, R33 ;  /* 0x0000002100217308 */ /* 0x000f700000001400 */
[----:B------:R-:W0:Y:S08]  /*0b60*/  MUFU.RSQ R34, R34 ;  /* 0x0000002200227308 */ /* 0x000e300000001400 */
[----:B------:R-:W2:Y:S08]  /*0b70*/  MUFU.RSQ R35, R35 ;  /* 0x0000002300237308 */ /* 0x000eb00000001400 */
[----:B------:R-:W2:Y:S01]  /*0b80*/  MUFU.RSQ R36, R36 ;  /* 0x0000002400247308 */ /* 0x000ea20000001400 */
[----:B-1----:R-:W-:Y:S01]  /*0b90*/  FMUL R48, R53, R48 ;  /* 0x0000003035307220 */ /* 0x002fe20000400000 */
[----:B0-----:R-:W-:Y:S01]  /*0ba0*/  FMUL R51, R54, R31 ;  /* 0x0000001f36337220 */ /* 0x001fe20000400000 */
[----:B------:R-:W-:Y:S01]  /*0bb0*/  FMUL R43, R26, R43 ;  /* 0x0000002b1a2b7220 */ /* 0x000fe20000400000 */
[----:B------:R-:W-:Y:S01]  /*0bc0*/  FMUL R54, R27, R24 ;  /* 0x000000181b367220 */ /* 0x000fe20000400000 */
[----:B------:R-:W-:Y:S01]  /*0bd0*/  IMAD.WIDE R52, R28, 0x4, R38 ;  /* 0x000000041c347825 */ /* 0x000fe200078e0226 */
[----:B------:R-:W-:-:S02]  /*0be0*/  CS2R R24, SRZ ;  /* 0x0000000000187805 */ /* 0x000fc4000001ff00 */
[----:B------:R-:W-:Y:S01]  /*0bf0*/  CS2R R26, SRZ ;  /* 0x00000000001a7805 */ /* 0x000fe2000001ff00 */
[----:B------:R-:W-:-:S05]  /*0c00*/  IMAD.MOV.U32 R28, RZ, RZ, RZ ;  /* 0x000000ffff1c7224 */ /* 0x000fca00078e00ff */
[----:B------:R-:W4:Y:S01]  /*0c10*/  @P2 LDG.E.EL.128 R24, desc[UR6][R52.64] ;  /* 0x0000000634182981 */ /* 0x000f22000c2e1d00 */
[----:B------:R-:W0:Y:S08]  /*0c20*/  MUFU.RSQ R37, R37 ;  /* 0x0000002500257308 */ /* 0x000e300000001400 */
[----:B------:R-:W1:Y:S08]  /*0c30*/  MUFU.RSQ R39, R40 ;  /* 0x0000002800277308 */ /* 0x000e700000001400 */
[----:B------:R-:W0:Y:S08]  /*0c40*/  MUFU.RSQ R41, R41 ;  /* 0x0000002900297308 */ /* 0x000e300000001400 */
[----:B------:R-:W0:Y:S01]  /*0c50*/  MUFU.RSQ R42, R42 ;  /* 0x0000002a002a7308 */ /* 0x000e220000001400 */
[----:B--2---:R-:W-:-:S02]  /*0c60*/  FADD R58, -R9, R12 ;  /* 0x0000000c093a7221 */ /* 0x004fc40000000100 */
[----:B------:R-:W2:Y:S01]  /*0c70*/  S2R R9, SR_TID.X ;  /* 0x0000000000097919 */ /* 0x000ea20000002100 */
[----:B------:R-:W-:Y:S01]  /*0c80*/  FADD R55, -R30, R15 ;  /* 0x0000000f1e377221 */ /* 0x000fe20000000100 */
[----:B------:R-:W-:Y:S01]  /*0c90*/  FADD R56, -R29, R14 ;  /* 0x0000000e1d387221 */ /* 0x000fe20000000100 */
[----:B------:R-:W-:Y:S01]  /*0ca0*/  FADD R32, -R32, R13 ;  /* 0x0000000d20207221 */ /* 0x000fe20000000100 */
[----:B------:R-:W-:Y:S02]  /*0cb0*/  CS2R R12, SRZ ;  /* 0x00000000000c7805 */ /* 0x000fe4000001ff00 */
[----:B------:R-:W-:-:S06]  /*0cc0*/  CS2R R14, SRZ ;  /* 0x00000000000e7805 */ /* 0x000fcc000001ff00 */
[----:B------:R2:W4:Y:S01]  /*0cd0*/  @P0 LDG.E.EL.128 R12, desc[UR6][R10.64] ;  /* 0x000000060a0c0981 */ /* 0x000522000c2e1d00 */
[----:B------:R-:W-:Y:S01]  /*0ce0*/  IMAD.MOV.U32 R29, RZ, RZ, RZ ;  /* 0x000000ffff1d7224 */ /* 0x000fe200078e00ff */
[----:B------:R-:W-:-:S06]  /*0cf0*/  CS2R R30, SRZ ;  /* 0x00000000001e7805 */ /* 0x000fcc000001ff00 */
[----:B------:R0:W4:Y:S01]  /*0d00*/  @P3 LDG.E.EL.128 R28, desc[UR6][R44.64] ;  /* 0x000000062c1c3981 */ /* 0x000122000c2e1d00 */
[----:B--2---:R-:W-:Y:S01]  /*0d10*/  SHF.L.U32 R11, R9, 0x2, RZ ;  /* 0x00000002090b7819 */ /* 0x004fe200000006ff */
[----:B---3--:R-:W-:-:S03]  /*0d20*/  FADD R19, -R6, R19 ;  /* 0x0000001306137221 */ /* 0x008fc60000000100 */
[----:B------:R-:W-:Y:S01]  /*0d30*/  SHF.R.U32.HI R6, RZ, 0x8, R11 ;  /* 0x00000008ff067819 */ /* 0x000fe2000001160b */
[----:B------:R-:W-:-:S03]  /*0d40*/  FADD R18, -R7, R18 ;  /* 0x0000001207127221 */ /* 0x000fc60000000100 */
[----:B------:R-:W-:Y:S01]  /*0d50*/  SGXT.U32 R6, R6, 0x2 ;  /* 0x000000020606781a */ /* 0x000fe20000000000 */
[----:B------:R-:W-:Y:S01]  /*0d60*/  FADD R16, -R3, R16 ;  /* 0x0000001003107221 */ /* 0x000fe20000000100 */
[----:B------:R-:W-:Y:S02]  /*0d70*/  LOP3.LUT R3, R11, 0x3fc, RZ, 0xc0, !PT ;  /* 0x000003fc0b037812 */ /* 0x000fe400078ec0ff */
[----:B------:R-:W-:Y:S01]  /*0d80*/  LOP3.LUT R7, R6, 0x3fc, R11, 0xf8, !PT ;  /* 0x000003fc06077812 */ /* 0x000fe200078ef80b */
[----:B------:R-:W-:Y:S01]  /*0d90*/  FADD R17, -R8, R17 ;  /* 0x0000001108117221 */ /* 0x000fe20000000100 */
[----:B------:R-:W-:Y:S01]  /*0da0*/  LEA R6, R6, UR4, 0x2 ;  /* 0x0000000406067c11 */ /* 0x000fe2000f8e10ff */
[----:B-----5:R-:W-:Y:S01]  /*0db0*/  FMUL R16, R33, R16 ;  /* 0x0000001021107220 */ /* 0x020fe20000400000 */
[----:B------:R-:W-:Y:S01]  /*0dc0*/  LEA R7, R7, UR4, 0x2 ;  /* 0x0000000407077c11 */ /* 0x000fe2000f8e10ff */
[----:B------:R-:W-:Y:S01]  /*0dd0*/  FMUL R17, R34, R17 ;  /* 0x0000001122117220 */ /* 0x000fe20000400000 */
[----:B------:R-:W-:Y:S01]  /*0de0*/  FMUL R18, R35, R18 ;  /* 0x0000001223127220 */ /* 0x000fe20000400000 */
[----:B------:R-:W-:-:S02]  /*0df0*/  IMAD R8, R3, 0x4, R6 ;  /* 0x0000000403087824 */ /* 0x000fc400078e0206 */
[----:B------:R-:W-:Y:S01]  /*0e00*/  FMUL R19, R36, R19 ;  /* 0x0000001324137220 */ /* 0x000fe20000400000 */
[----:B------:R-:W-:Y:S04]  /*0e10*/  STS [R7], R16 ;  /* 0x0000001007007388 */ /* 0x000fe80000000800 */
[----:B------:R-:W-:Y:S04]  /*0e20*/  STS [R8+0x4], R17 ;  /* 0x0000041108007388 */ /* 0x000fe80000000800 */
[----:B------:R-:W-:Y:S04]  /*0e30*/  STS [R8+0x8], R18 ;  /* 0x0000081208007388 */ /* 0x000fe80000000800 */
[----:B------:R-:W-:Y:S01]  /*0e40*/  STS [R8+0xc], R19 ;  /* 0x00000c1308007388 */ /* 0x000fe20000000800 */
[----:B------:R-:W-:-:S04]  /*0e50*/  LOP3.LUT R10, R9, 0xff, RZ, 0xc0, !PT ;  /* 0x000000ff090a7812 */ /* 0x000fc800078ec0ff */
[----:B------:R-:W-:Y:S01]  /*0e60*/  LEA R6, R10, UR4, 0x2 ;  /* 0x000000040a067c11 */ /* 0x000fe2000f8e10ff */
[----:B------:R-:W-:Y:S01]  /*0e70*/  BAR.SYNC.DEFER_BLOCKING 0x0 ;  /* 0x0000000000007b1d */ /* 0x000fe20000010000 */
[----:B0-----:R-:W-:Y:S01]  /*0e80*/  FMUL R38, R37, R58 ;  /* 0x0000003a25267220 */ /* 0x001fe20000400000 */
[----:B-1----:R-:W-:Y:S01]  /*0e90*/  FMUL R32, R39, R32 ;  /* 0x0000002027207220 */ /* 0x002fe20000400000 */
[----:B------:R-:W-:-:S03]  /*0ea0*/  FMUL R56, R41, R56 ;  /* 0x0000003829387220 */ /* 0x000fc60000400000 */
[----:B------:R-:W0:Y:S04]  /*0eb0*/  LDS R33, [R6] ;  /* 0x0000000006217984 */ /* 0x000e280000000800 */
[----:B------:R-:W1:Y:S04]  /*0ec0*/  LDS R35, [R6+0x404] ;  /* 0x0004040006237984 */ /* 0x000e680000000800 */
[----:B------:R-:W2:Y:S04]  /*0ed0*/  LDS R37, [R6+0x808] ;  /* 0x0008080006257984 */ /* 0x000ea80000000800 */
[----:B------:R-:W3:Y:S01]  /*0ee0*/  LDS R39, [R6+0xc0c] ;  /* 0x000c0c0006277984 */ /* 0x000ee20000000800 */
[----:B------:R-:W-:Y:S01]  /*0ef0*/  BAR.SYNC.DEFER_BLOCKING 0x0 ;  /* 0x0000000000007b1d */ /* 0x000fe20000010000 */
[----:B------:R-:W-:-:S05]  /*0f00*/  FMUL R55, R42, R55 ;  /* 0x000000372a377220 */ /* 0x000fca0000400000 */
[----:B------:R-:W-:Y:S04]  /*0f10*/  STS [R7], R38 ;  /* 0x0000002607007388 */ /* 0x000fe80000000800 */
[----:B------:R-:W-:Y:S04]  /*0f20*/  STS [R8+0x4], R32 ;  /* 0x0000042008007388 */ /* 0x000fe80000000800 */
[----:B------:R-:W-:Y:S04]  /*0f30*/  STS [R8+0x8], R56 ;  /* 0x0000083808007388 */ /* 0x000fe80000000800 */
[----:B------:R-:W-:Y:S01]  /*0f40*/  STS [R8+0xc], R55 ;  /* 0x00000c3708007388 */ /* 0x000fe20000000800 */
[----:B------:R-:W-:Y:S06]  /*0f50*/  BAR.SYNC.DEFER_BLOCKING 0x0 ;  /* 0x0000000000007b1d */ /* 0x000fec0000010000 */
[----:B------:R-:W5:Y:S04]  /*0f60*/  LDS R17, [R6] ;  /* 0x0000000006117984 */ /* 0x000f680000000800 */
[----:B------:R-:W0:Y:S04]  /*0f70*/  LDS R19, [R6+0x404] ;  /* 0x0004040006137984 */ /* 0x000e280000000800 */
[----:B------:R-:W0:Y:S04]  /*0f80*/  LDS R41, [R6+0x808] ;  /* 0x0008080006297984 */ /* 0x000e280000000800 */
[----:B------:R-:W0:Y:S01]  /*0f90*/  LDS R45, [R6+0xc0c] ;  /* 0x000c0c00062d7984 */ /* 0x000e220000000800 */
[----:B------:R-:W-:Y:S06]  /*0fa0*/  BAR.SYNC.DEFER_BLOCKING 0x0 ;  /* 0x0000000000007b1d */ /* 0x000fec0000010000 */
[----:B------:R-:W-:Y:S04]  /*0fb0*/  STS [R7], R48 ;  /* 0x0000003007007388 */ /* 0x000fe80000000800 */
[----:B------:R-:W-:Y:S04]  /*0fc0*/  STS [R8+0x4], R43 ;  /* 0x0000042b08007388 */ /* 0x000fe80000000800 */
[----:B------:R-:W-:Y:S04]  /*0fd0*/  STS [R8+0x8], R51 ;  /* 0x0000083308007388 */ /* 0x000fe80000000800 */
[----:B------:R-:W-:Y:S01]  /*0fe0*/  STS [R8+0xc], R54 ;  /* 0x00000c3608007388 */ /* 0x000fe20000000800 */
[----:B------:R-:W-:Y:S06]  /*0ff0*/  BAR.SYNC.DEFER_BLOCKING 0x0 ;  /* 0x0000000000007b1d */ /* 0x000fec0000010000 */
[----:B------:R-:W5:Y:S04]  /*1000*/  LDS R53, [R6] ;  /* 0x0000000006357984 */ /* 0x000f680000000800 */
[----:B------:R-:W5:Y:S04]  /*1010*/  LDS R55, [R6+0x404] ;  /* 0x0004040006377984 */ /* 0x000f680000000800 */
[----:B------:R-:W5:Y:S04]  /*1020*/  LDS R57, [R6+0x808] ;  /* 0x0008080006397984 */ /* 0x000f680000000800 */
[----:B------:R-:W5:Y:S01]  /*1030*/  LDS R59, [R6+0xc0c] ;  /* 0x000c0c00063b7984 */ /* 0x000f620000000800 */
[----:B------:R-:W-:Y:S06]  /*1040*/  BAR.SYNC.DEFER_BLOCKING 0x0 ;  /* 0x0000000000007b1d */ /* 0x000fec0000010000 */
[----:B------:R-:W-:Y:S04]  /*1050*/  STS [R7], R46 ;  /* 0x0000002e07007388 */ /* 0x000fe80000000800 */
[----:B------:R-:W-:Y:S04]  /*1060*/  STS [R8+0x4], R47 ;  /* 0x0000042f08007388 */ /* 0x000fe80000000800 */
[----:B------:R-:W-:Y:S04]  /*1070*/  STS [R8+0x8], R49 ;  /* 0x0000083108007388 */ /* 0x000fe80000000800 */
[----:B------:R-:W-:Y:S01]  /*1080*/  STS [R8+0xc], R50 ;  /* 0x00000c3208007388 */ /* 0x000fe20000000800 */
[----:B------:R-:W-:Y:S01]  /*1090*/  BAR.SYNC.DEFER_BLOCKING 0x0 ;  /* 0x0000000000007b1d */ /* 0x000fe20000010000 */
[-CC-:B0-----:R-:W-:Y:S01]  /*10a0*/  FFMA R33, R33, R5.reuse, R4.reuse ;  /* 0x0000000521217223 */ /* 0x181fe20000000004 */
[-CC-:B-1----:R-:W-:Y:S01]  /*10b0*/  FFMA R35, R35, R5.reuse, R4.reuse ;  /* 0x0000000523237223 */ /* 0x182fe20000000004 */
[-CC-:B--2---:R-:W-:Y:S01]  /*10c0*/  FFMA R37, R37, R5.reuse, R4.reuse ;  /* 0x0000000525257223 */ /* 0x184fe20000000004 */
[----:B---3--:R-:W-:-:S02]  /*10d0*/  FFMA R39, R39, R5, R4 ;  /* 0x0000000527277223 */ /* 0x008fc40000000004 */
[----:B------:R-:W0:Y:S04]  /*10e0*/  LDS R43, [R6] ;  /* 0x00000000062b7984 */ /* 0x000e280000000800 */
[----:B------:R-:W1:Y:S04]  /*10f0*/  LDS R51, [R6+0x404] ;  /* 0x0004040006337984 */ /* 0x000e680000000800 */
[----:B------:R-:W2:Y:S04]  /*1100*/  LDS R61, [R6+0x808] ;  /* 0x00080800063d7984 */ /* 0x000ea80000000800 */
[----:B------:R-:W3:Y:S01]  /*1110*/  LDS R10, [R6+0xc0c] ;  /* 0x000c0c00060a7984 */ /* 0x000ee20000000800 */
[----:B------:R-:W-:Y:S06]  /*1120*/  BAR.SYNC.DEFER_BLOCKING 0x0 ;  /* 0x0000000000007b1d */ /* 0x000fec0000010000 */
[----:B------:R-:W-:Y:S04]  /*1130*/  STS [R6], R33 ;  /* 0x0000002106007388 */ /* 0x000fe80000000800 */
[----:B------:R-:W-:Y:S04]  /*1140*/  STS [R6+0x404], R35 ;  /* 0x0004042306007388 */ /* 0x000fe80000000800 */
[----:B------:R-:W-:Y:S04]  /*1150*/  STS [R6+0x808], R37 ;  /* 0x0008082506007388 */ /* 0x000fe80000000800 */
[----:B------:R-:W-:Y:S01]  /*1160*/  STS [R6+0xc0c], R39 ;  /* 0x000c0c2706007388 */ /* 0x000fe20000000800 */
[----:B------:R-:W-:Y:S01]  /*1170*/  BAR.SYNC.DEFER_BLOCKING 0x0 ;  /* 0x0000000000007b1d */ /* 0x000fe20000010000 */
[-CC-:B-----5:R-:W-:Y:S01]  /*1180*/  FFMA R17, R17, R5.reuse, R4.reuse ;  /* 0x0000000511117223 */ /* 0x1a0fe20000000004 */
[-CC-:B------:R-:W-:Y:S01]  /*1190*/  FFMA R19, R19, R5.reuse, R4.reuse ;  /* 0x0000000513137223 */ /* 0x180fe20000000004 */
[-CC-:B------:R-:W-:Y:S01]  /*11a0*/  FFMA R41, R41, R5.reuse, R4.reuse ;  /* 0x0000000529297223 */ /* 0x180fe20000000004 */
[----:B------:R-:W-:-:S02]  /*11b0*/  FFMA R45, R45, R5, R4 ;  /* 0x000000052d2d7223 */ /* 0x000fc40000000004 */
[----:B------:R-:W-:Y:S04]  /*11c0*/  LDS R18, [R7+0xc] ;  /* 0x00000c0007127984 */ /* 0x000fe80000000800 */
[----:B------:R-:W-:Y:S04]  /*11d0*/  LDS R49, [R7+0x8] ;  /* 0x0000080007317984 */ /* 0x000fe80000000800 */
[----:B------:R-:W-:Y:S04]  /*11e0*/  LDS R32, [R7+0x4] ;  /* 0x0000040007207984 */ /* 0x000fe80000000800 */
[----:B------:R-:W4:Y:S01]  /*11f0*/  LDS R34, [R7] ;  /* 0x0000000007227984 */ /* 0x000f220000000800 */
[----:B------:R-:W-:Y:S06]  /*1200*/  BAR.SYNC.DEFER_BLOCKING 0x0 ;  /* 0x0000000000007b1d */ /* 0x000fec0000010000 */
[----:B------:R-:W-:Y:S04]  /*1210*/  STS [R6], R17 ;  /* 0x0000001106007388 */ /* 0x000fe80000000800 */
[----:B------:R-:W-:Y:S04]  /*1220*/  STS [R6+0x404], R19 ;  /* 0x0004041306007388 */ /* 0x000fe80000000800 */
[----:B------:R-:W-:Y:S04]  /*1230*/  STS [R6+0x808], R41 ;  /* 0x0008082906007388 */ /* 0x000fe80000000800 */
[----:B------:R-:W-:Y:S01]  /*1240*/  STS [R6+0xc0c], R45 ;  /* 0x000c0c2d06007388 */ /* 0x000fe20000000800 */
[----:B------:R-:W-:Y:S01]  /*1250*/  BAR.SYNC.DEFER_BLOCKING 0x0 ;  /* 0x0000000000007b1d */ /* 0x000fe20000010000 */
[-CC-:B------:R-:W-:Y:S01]  /*1260*/  FFMA R53, R53, R5.reuse, R4.reuse ;  /* 0x0000000535357223 */ /* 0x180fe20000000004 */
[-CC-:B------:R-:W-:Y:S01]  /*1270*/  FFMA R55, R55, R5.reuse, R4.reuse ;  /* 0x0000000537377223 */ /* 0x180fe20000000004 */
[-CC-:B------:R-:W-:Y:S01]  /*1280*/  FFMA R57, R57, R5.reuse, R4.reuse ;  /* 0x0000000539397223 */ /* 0x180fe20000000004 */
[----:B------:R-:W-:-:S02]  /*1290*/  FFMA R59, R59, R5, R4 ;  /* 0x000000053b3b7223 */ /* 0x000fc40000000004 */
[----:B------:R-:W-:Y:S04]  /*12a0*/  LDS R36, [R7+0xc] ;  /* 0x00000c0007247984 */ /* 0x000fe80000000800 */
[----:B------:R-:W-:Y:S04]  /*12b0*/  LDS R35, [R7+0x8] ;  /* 0x0000080007237984 */ /* 0x000fe80000000800 */
[----:B------:R-:W-:Y:S04]  /*12c0*/  LDS R38, [R7+0x4] ;  /* 0x0000040007267984 */ /* 0x000fe80000000800 */
[----:B------:R-:W5:Y:S01]  /*12d0*/  LDS R33, [R7] ;  /* 0x0000000007217984 */ /* 0x000f620000000800 */
        /* <DEDUP_REMOVED lines=10> */
[----:B------:R-:W-:Y:S04]  /*1380*/  LDS R40, [R7+0xc] ;  /* 0x00000c0007287984 */ /* 0x000fe80000000800 */
[----:B------:R-:W-:Y:S04]  /*1390*/  LDS R19, [R7+0x8] ;  /* 0x0000080007137984 */ /* 0x000fe80000000800 */
[----:B------:R-:W0:Y:S04]  /*13a0*/  LDS R16, [R7+0x4] ;  /* 0x0000040007107984 */ /* 0x000e280000000800 */
[----:B------:R-:W1:Y:S01]  /*13b0*/  LDS R17, [R7] ;  /* 0x0000000007117984 */ /* 0x000e620000000800 */
[----:B------:R-:W-:Y:S01]  /*13c0*/  BAR.SYNC.DEFER_BLOCKING 0x0 ;  /* 0x0000000000007b1d */ /* 0x000fe20000010000 */
[----:B------:R-:W-:Y:S01]  /*13d0*/  IMAD.SHL.U32 R4, R9, 0x40, RZ ;  /* 0x0000004009047824 */ /* 0x000fe200078e00ff */
[----:B------:R-:W-:-:S04]  /*13e0*/  SHF.R.U32.HI R5, RZ, 0x6, R9 ;  /* 0x00000006ff057819 */ /* 0x000fc80000011609 */
[----:B------:R-:W-:Y:S02]  /*13f0*/  SGXT.U32 R5, R5, 0x2 ;  /* 0x000000020505781a */ /* 0x000fe40000000000 */
[----:B------:R-:W-:Y:S01]  /*1400*/  LOP3.LUT R4, R4, 0xfc0, RZ, 0xc0, !PT ;  /* 0x00000fc004047812 */ /* 0x000fe200078ec0ff */
[----:B------:R-:W-:Y:S04]  /*1410*/  STS [R6], R43 ;  /* 0x0000002b06007388 */ /* 0x000fe80000000800 */
[----:B------:R-:W-:Y:S04]  /*1420*/  STS [R6+0x404], R51 ;  /* 0x0004043306007388 */ /* 0x000fe80000000800 */
[----:B------:R-:W-:Y:S04]  /*1430*/  STS [R6+0x808], R61 ;  /* 0x0008083d06007388 */ /* 0x000fe80000000800 */
[----:B------:R-:W-:Y:S01]  /*1440*/  STS [R6+0xc0c], R47 ;  /* 0x000c0c2f06007388 */ /* 0x000fe20000000800 */
[----:B------:R-:W-:Y:S01]  /*1450*/  BAR.SYNC.DEFER_BLOCKING 0x0 ;  /* 0x0000000000007b1d */ /* 0x000fe20000010000 */
[----:B------:R-:W-:-:S02]  /*1460*/  LOP3.LUT R8, R4, R5, RZ, 0xfc, !PT ;  /* 0x0000000504087212 */ /* 0x000fc400078efcff */
[----:B------:R-:W-:-:S05]  /*1470*/  IADD3 R5, R4, UR4, RZ ;  /* 0x0000000404057c10 */ /* 0x000fca000fffe0ff */
[----:B------:R-:W-:Y:S01]  /*1480*/  IMAD R8, R8, 0x4, R5 ;  /* 0x0000000408087824 */ /* 0x000fe200078e0205 */
[----:B------:R-:W2:Y:S04]  /*1490*/  LDS R37, [R7+0x8] ;  /* 0x0000080007257984 */ /* 0x000ea80000000800 */
[----:B------:R-:W3:Y:S04]  /*14a0*/  LDS R10, [R7+0x4] ;  /* 0x00000400070a7984 */ /* 0x000ee80000000800 */
[----:B------:R-:W2:Y:S04]  /*14b0*/  LDS R4, [R7+0xc] ;  /* 0x00000c0007047984 */ /* 0x000ea80000000800 */
[----:B------:R0:W2:Y:S01]  /*14c0*/  LDS R5, [R7] ;  /* 0x0000000007057984 */ /* 0x0000a20000000800 */
[C---:B----4-:R-:W-:Y:S01]  /*14d0*/  FSETP.GEU.AND P6, PT, R34.reuse, -R20, PT ;  /* 0x800000142200720b */ /* 0x050fe20003fce000 */
[----:B------:R-:W-:Y:S01]  /*14e0*/  FADD R20, R34, R20 ;  /* 0x0000001422147221 */ /* 0x000fe20000000000 */
[C---:B------:R-:W-:Y:S01]  /*14f0*/  FSETP.GEU.AND P5, PT, R18.reuse, -R23, PT ;  /* 0x800000171200720b */ /* 0x040fe20003fae000 */
[----:B------:R-:W-:-:S03]  /*1500*/  FADD R18, R18, R23 ;  /* 0x0000001712127221 */ /* 0x000fc60000000000 */
[----:B0-----:R-:W-:Y:S01]  /*1510*/  FSEL R7, R20, RZ, P6 ;  /* 0x000000ff14077208 */ /* 0x001fe20003000000 */
[----:B------:R-:W-:Y:S01]  /*1520*/  BAR.SYNC.DEFER_BLOCKING 0x0 ;  /* 0x0000000000007b1d */ /* 0x000fe20000010000 */
[C---:B-----5:R-:W-:Y:S01]  /*1530*/  FSETP.GEU.AND P6, PT, R33.reuse, -R24, PT ;  /* 0x800000182100720b */ /* 0x060fe20003fce000 */
[----:B------:R-:W-:Y:S01]  /*1540*/  FADD R24, R33, R24 ;  /* 0x0000001821187221 */ /* 0x000fe20000000000 */
[----:B------:R-:W-:Y:S02]  /*1550*/  FSEL R33, R18, RZ, P5 ;  /* 0x000000ff12217208 */ /* 0x000fe40002800000 */
[C---:B------:R-:W-:Y:S01]  /*1560*/  FSETP.GEU.AND P5, PT, R16.reuse, -R29, PT ;  /* 0x8000001d1000720b */ /* 0x040fe20003fae000 */
[----:B------:R-:W-:Y:S01]  /*1570*/  FADD R16, R16, R29 ;  /* 0x0000001d10107221 */ /* 0x000fe20000000000 */
[----:B------:R-:W-:Y:S02]  /*1580*/  FSEL R29, R24, RZ, P6 ;  /* 0x000000ff181d7208 */ /* 0x000fe40003000000 */
[C---:B------:R-:W-:Y:S01]  /*1590*/  FSETP.GEU.AND P4, PT, R49.reuse, -R22, PT ;  /* 0x800000163100720b */ /* 0x040fe20003f8e000 */
[----:B------:R-:W-:Y:S01]  /*15a0*/  FADD R22, R49, R22 ;  /* 0x0000001631167221 */ /* 0x000fe20000000000 */
        /* <DEDUP_REMOVED lines=8> */
[C---:B-1----:R-:W-:Y:S01]  /*1630*/  FSETP.GEU.AND P6, PT, R17.reuse, -R28, PT ;  /* 0x8000001c1100720b */ /* 0x042fe20003fce000 */
[----:B------:R-:W-:Y:S01]  /*1640*/  FADD R17, R17, R28 ;  /* 0x0000001c11117221 */ /* 0x000fe20000000000 */
[----:B------:R-:W-:-:S02]  /*1650*/  FSEL R21, R21, RZ, P3 ;  /* 0x000000ff15157208 */ /* 0x000fc40001800000 */
[----:B------:R-:W-:Y:S02]  /*1660*/  FSEL R23, R22, RZ, P4 ;  /* 0x000000ff16177208 */ /* 0x000fe40002000000 */
[----:B------:R-:W-:Y:S02]  /*1670*/  FSEL R25, R25, RZ, P0 ;  /* 0x000000ff19197208 */ /* 0x000fe40000000000 */
[----:B------:R-:W-:Y:S02]  /*1680*/  FSEL R35, R26, RZ, P1 ;  /* 0x000000ff1a237208 */ /* 0x000fe40000800000 */
[----:B------:R-:W-:Y:S02]  /*1690*/  FSEL R27, R27, RZ, P2 ;  /* 0x000000ff1b1b7208 */ /* 0x000fe40001000000 */
[----:B------:R-:W-:Y:S02]  /*16a0*/  FSEL R17, R17, RZ, P6 ;  /* 0x000000ff11117208 */ /* 0x000fe40003000000 */
[C---:B------:R-:W-:Y:S01]  /*16b0*/  FSETP.GEU.AND P3, PT, R40.reuse, -R31, PT ;  /* 0x8000001f2800720b */ /* 0x040fe20003f6e000 */
[----:B------:R-:W-:Y:S01]  /*16c0*/  FADD R31, R40, R31 ;  /* 0x0000001f281f7221 */ /* 0x000fe20000000000 */
[C---:B------:R-:W-:Y:S01]  /*16d0*/  FSETP.GEU.AND P4, PT, R19.reuse, -R30, PT ;  /* 0x8000001e1300720b */ /* 0x040fe20003f8e000 */
[----:B------:R-:W-:Y:S01]  /*16e0*/  FADD R19, R19, R30 ;  /* 0x0000001e13137221 */ /* 0x000fe20000000000 */
[C---:B--2---:R-:W-:Y:S01]  /*16f0*/  FSETP.GEU.AND P0, PT, R37.reuse, -R14, PT ;  /* 0x8000000e2500720b */ /* 0x044fe20003f0e000 */
[----:B------:R-:W-:Y:S01]  /*1700*/  FADD R14, R37, R14 ;  /* 0x0000000e250e7221 */ /* 0x000fe20000000000 */
[C---:B---3--:R-:W-:Y:S01]  /*1710*/  FSETP.GEU.AND P1, PT, R10.reuse, -R13, PT ;  /* 0x8000000d0a00720b */ /* 0x048fe20003f2e000 */
[----:B------:R-:W-:Y:S01]  /*1720*/  FADD R10, R10, R13 ;  /* 0x0000000d0a0a7221 */ /* 0x000fe20000000000 */
[C---:B------:R-:W-:Y:S01]  /*1730*/  FSETP.GEU.AND P2, PT, R4.reuse, -R15, PT ;  /* 0x8000000f0400720b */ /* 0x040fe20003f4e000 */
[----:B------:R-:W-:Y:S01]  /*1740*/  FADD R4, R4, R15 ;  /* 0x0000000f04047221 */ /* 0x000fe20000000000 */
[C---:B------:R-:W-:Y:S01]  /*1750*/  FSETP.GEU.AND P6, PT, R5.reuse, -R12, PT ;  /* 0x8000000c0500720b */ /* 0x040fe20003fce000 */
[----:B------:R-:W-:Y:S01]  /*1760*/  FADD R5, R5, R12 ;  /* 0x0000000c05057221 */ /* 0x000fe20000000000 */
[----:B------:R0:W-:Y:S01]  /*1770*/  STS [R8], R7 ;  /* 0x0000000708007388 */ /* 0x0001e20000000800 */
[----:B------:R-:W-:-:S02]  /*1780*/  FSEL R13, R16, RZ, P5 ;  /* 0x000000ff100d7208 */ /* 0x000fc40002800000 */
[----:B------:R-:W-:Y:S01]  /*1790*/  FSEL R19, R19, RZ, P4 ;  /* 0x000000ff13137208 */ /* 0x000fe20002000000 */
[----:B------:R1:W-:Y:S01]  /*17a0*/  STS [R8+0xa0], R23 ;  /* 0x0000a01708007388 */ /* 0x0003e20000000800 */
[----:B------:R-:W-:Y:S02]  /*17b0*/  FSEL R31, R31, RZ, P3 ;  /* 0x000000ff1f1f7208 */ /* 0x000fe40001800000 */
[----:B------:R-:W-:Y:S01]  /*17c0*/  FSEL R5, R5, RZ, P6 ;  /* 0x000000ff05057208 */ /* 0x000fe20003000000 */
[----:B------:R2:W-:Y:S01]  /*17d0*/  STS [R8+0x60], R25 ;  /* 0x0000601908007388 */ /* 0x0005e20000000800 */
[----:B0-----:R-:W-:Y:S02]  /*17e0*/  FSEL R7, R10, RZ, P1 ;  /* 0x000000ff0a077208 */ /* 0x001fe40000800000 */
[----:B-1----:R-:W-:Y:S02]  /*17f0*/  FSEL R23, R14, RZ, P0 ;  /* 0x000000ff0e177208 */ /* 0x002fe40000000000 */
[----:B--2---:R-:W-:Y:S01]  /*1800*/  FSEL R25, R4, RZ, P2 ;  /* 0x000000ff04197208 */ /* 0x004fe20001000000 */
[----:B------:R0:W-:Y:S04]  /*1810*/  STS [R8+0x50], R21 ;  /* 0x0000501508007388 */ /* 0x0001e80000000800 */
[----:B------:R-:W-:Y:S04]  /*1820*/  STS [R8+0xf0], R33 ;  /* 0x0000f02108007388 */ /* 0x000fe80000000800 */
[----:B------:R-:W-:Y:S04]  /*1830*/  STS [R8+0x10], R29 ;  /* 0x0000101d08007388 */ /* 0x000fe80000000800 */
[----:B------:R-:W-:Y:S04]  /*1840*/  STS [R8+0xb0], R35 ;  /* 0x0000b02308007388 */ /* 0x000fe80000000800 */
[----:B------:R-:W-:Y:S04]  /*1850*/  STS [R8+0x100], R27 ;  /* 0x0001001b08007388 */ /* 0x000fe80000000800 */
[----:B------:R-:W-:Y:S04]  /*1860*/  STS [R8+0x20], R17 ;  /* 0x0000201108007388 */ /* 0x000fe80000000800 */
[----:B------:R-:W-:Y:S04]  /*1870*/  STS [R8+0x70], R13 ;  /* 0x0000700d08007388 */ /* 0x000fe80000000800 */
[----:B------:R-:W-:Y:S04]  /*1880*/  STS [R8+0xc0], R19 ;  /* 0x0000c01308007388 */ /* 0x000fe80000000800 */
[----:B------:R-:W-:Y:S04]  /*1890*/  STS [R8+0x110], R31 ;  /* 0x0001101f08007388 */ /* 0x000fe80000000800 */
[----:B------:R-:W-:Y:S01]  /*18a0*/  STS [R8+0x30], R5 ;  /* 0x0000300508007388 */ /* 0x000fe20000000800 */
[C---:B------:R-:W-:Y:S01]  /*18b0*/  LOP3.LUT R10, R3.reuse, 0x400, RZ, 0xfc, !PT ;  /* 0x00000400030a7812 */ /* 0x040fe200078efcff */
[----:B0-----:R-:W0:Y:S02]  /*18c0*/  LDC.64 R20, c[0x0][0x240] ;  /* 0x00009000ff147b82 */ /* 0x001e240000000a00 */
[----:B------:R-:W-:Y:S04]  /*18d0*/  STS [R8+0x80], R7 ;  /* 0x0000800708007388 */ /* 0x000fe80000000800 */
[----:B------:R-:W-:Y:S04]  /*18e0*/  STS [R8+0xd0], R23 ;  /* 0x0000d01708007388 */ /* 0x000fe80000000800 */
[----:B------:R1:W-:Y:S01]  /*18f0*/  STS [R8+0x120], R25 ;  /* 0x0001201908007388 */ /* 0x0003e20000000800 */
[----:B------:R-:W-:-:S02]  /*1900*/  LOP3.LUT R12, R3, 0x800, RZ, 0xfc, !PT ;  /* 0x00000800030c7812 */ /* 0x000fc400078efcff */
[----:B------:R-:W-:Y:S02]  /*1910*/  LOP3.LUT R6, R9, 0xfc, RZ, 0xc0, !PT ;  /* 0x000000fc09067812 */ /* 0x000fe400078ec0ff */
[----:B------:R-:W-:Y:S02]  /*1920*/  LOP3.LUT R10, R10, 0x7f0, RZ, 0xc0, !PT ;  /* 0x000007f00a0a7812 */ /* 0x000fe400078ec0ff */
[----:B------:R-:W-:Y:S02]  /*1930*/  LOP3.LUT R12, R12, 0xbf0, RZ, 0xc0, !PT ;  /* 0x00000bf00c0c7812 */ /* 0x000fe400078ec0ff */
[----:B------:R-:W-:Y:S01]  /*1940*/  LEA R6, R6, UR4, 0x2 ;  /* 0x0000000406067c11 */ /* 0x000fe2000f8e10ff */
[----:B------:R-:W-:Y:S01]  /*1950*/  VIADD R10, R10, UR4 ;  /* 0x000000040a0a7c36 */ /* 0x000fe20008000000 */
[----:B------:R-:W-:-:S03]  /*1960*/  IADD3 R12, R12, UR4, RZ ;  /* 0x000000040c0c7c10 */ /* 0x000fc6000fffe0ff */
[C---:B------:R-:W-:Y:S01]  /*1970*/  IMAD R6, R3.reuse, 0x4, R6 ;  /* 0x0000000403067824 */ /* 0x040fe200078e0206 */
[----:B------:R-:W-:Y:S01]  /*1980*/  BAR.SYNC.DEFER_BLOCKING 0x0 ;  /* 0x0000000000007b1d */ /* 0x000fe20000010000 */
[C---:B------:R-:W-:Y:S01]  /*1990*/  IMAD R10, R3.reuse, 0x4, R10 ;  /* 0x00000004030a7824 */ /* 0x040fe200078e020a */
[----:B------:R-:W-:Y:S02]  /*19a0*/  LEA R16, R3, R12, 0x2 ;  /* 0x0000000c03107211 */ /* 0x000fe400078e10ff */
[----:B------:R-:W-:-:S04]  /*19b0*/  SHF.R.U32.HI R9, RZ, 0x2, R9 ;  /* 0x00000002ff097819 */ /* 0x000fc80000011609 */
[----:B------:R-:W-:Y:S01]  /*19c0*/  SGXT.U32 R9, R9, 0x6 ;  /* 0x000000060909781a */ /* 0x000fe20000000000 */
[----:B------:R-:W2:Y:S04]  /*19d0*/  LDS.128 R4, [R6] ;  /* 0x0000000006047984 */ /* 0x000ea80000000c00 */
[----:B------:R3:W4:Y:S04]  /*19e0*/  LDS.128 R12, [R10+0x1000] ;  /* 0x001000000a0c7984 */ /* 0x0007280000000c00 */
[----:B------:R-:W5:Y:S01]  /*19f0*/  LDS.128 R16, [R16+0x2000] ;  /* 0x0020000010107984 */ /* 0x000f620000000c00 */
[----:B------:R-:W-:-:S02]  /*1a00*/  LOP3.LUT R0, R0, 0xc, R11, 0xf8, !PT ;  /* 0x0000000c00007812 */ /* 0x000fc400078ef80b */
[----:B------:R-:W-:Y:S02]  /*1a10*/  PRMT R9, R9, 0x6540, R2 ;  /* 0x0000654009097816 */ /* 0x000fe40000000002 */
[C---:B------:R-:W-:Y:S01]  /*1a20*/  ISETP.GE.AND P0, PT, R0.reuse, 0x10, PT ;  /* 0x000000100000780c */ /* 0x040fe20003f06270 */
[----:B-1----:R-:W-:Y:S01]  /*1a30*/  IMAD.SHL.U32 R25, R0, 0x800, RZ ;  /* 0x0000080000197824 */ /* 0x002fe200078e00ff */
[C---:B------:R-:W-:Y:S02]  /*1a40*/  LOP3.LUT R8, R9.reuse, 0x40, RZ, 0xfc, !PT ;  /* 0x0000004009087812 */ /* 0x040fe400078efcff */
[----:B------:R-:W-:Y:S02]  /*1a50*/  LOP3.LUT R2, R9, 0x80, RZ, 0xfc, !PT ;  /* 0x0000008009027812 */ /* 0x000fe400078efcff */
[----:B------:R-:W-:Y:S02]  /*1a60*/  LOP3.LUT R11, R3, 0xc00, RZ, 0xfc, !PT ;  /* 0x00000c00030b7812 */ /* 0x000fe400078efcff */
[----:B------:R-:W-:-:S02]  /*1a70*/  LOP3.LUT R0, R9, 0xc0, RZ, 0xfc, !PT ;  /* 0x000000c009007812 */ /* 0x000fc400078efcff */
[C---:B------:R-:W-:Y:S02]  /*1a80*/  ISETP.LT.AND P3, PT, R9.reuse, 0x800, !P0 ;  /* 0x000008000900780c */ /* 0x040fe40004761270 */
[----:B------:R-:W-:Y:S02]  /*1a90*/  ISETP.LT.AND P2, PT, R8, 0x800, !P0 ;  /* 0x000008000800780c */ /* 0x000fe40004741270 */
[----:B------:R-:W-:Y:S01]  /*1aa0*/  ISETP.LT.AND P1, PT, R2, 0x800, !P0 ;  /* 0x000008000200780c */ /* 0x000fe20004721270 */
[--C-:B------:R-:W-:Y:S01]  /*1ab0*/  IMAD R9, R9, 0x4, R25.reuse ;  /* 0x0000000409097824 */ /* 0x100fe200078e0219 */
[----:B---3--:R-:W-:Y:S02]  /*1ac0*/  LOP3.LUT R10, R11, 0xff0, RZ, 0xc0, !PT ;  /* 0x00000ff00b0a7812 */ /* 0x008fe400078ec0ff */
[----:B------:R-:W-:Y:S02]  /*1ad0*/  ISETP.LT.AND P0, PT, R0, 0x800, !P0 ;  /* 0x000008000000780c */ /* 0x000fe40004701270 */
[----:B------:R-:W-:Y:S01]  /*1ae0*/  LEA R11, R8, R25, 0x2 ;  /* 0x00000019080b7211 */ /* 0x000fe200078e10ff */
[----:B------:R-:W-:-:S02]  /*1af0*/  IMAD R23, R2, 0x4, R25 ;  /* 0x0000000402177824 */ /* 0x000fc400078e0219 */
[----:B------:R-:W-:Y:S02]  /*1b00*/  VIADD R2, R10, UR4 ;  /* 0x000000040a027c36 */ /* 0x000fe40008000000 */
[----:B0-----:R-:W-:-:S04]  /*1b10*/  IMAD.WIDE R8, R9, 0x4, R20 ;  /* 0x0000000409087825 */ /* 0x001fc800078e0214 */
[--C-:B------:R-:W-:Y:S01]  /*1b20*/  IMAD.WIDE R10, R11, 0x4, R20.reuse ;  /* 0x000000040b0a7825 */ /* 0x100fe200078e0214 */
[----:B--2---:R0:W-:Y:S03]  /*1b30*/  @P3 STG.E.128 desc[UR6][R8.64], R4 ;  /* 0x0000000408003986 */ /* 0x0041e6000c101d06 */
[----:B------:R-:W-:Y:S01]  /*1b40*/  IMAD.WIDE R22, R23, 0x4, R20 ;  /* 0x0000000417167825 */ /* 0x000fe200078e0214 */
[----:B----4-:R0:W-:Y:S01]  /*1b50*/  @P2 STG.E.128 desc[UR6][R10.64], R12 ;  /* 0x0000000c0a002986 */ /* 0x0101e2000c101d06 */
[----:B------:R-:W-:-:S03]  /*1b60*/  LEA R2, R3, R2, 0x2 ;  /* 0x0000000203027211 */ /* 0x000fc600078e10ff */
[----:B-----5:R0:W-:Y:S02]  /*1b70*/  @P1 STG.E.128 desc[UR6][R22.64], R16 ;  /* 0x0000001016001986 */ /* 0x0201e4000c101d06 */
[----:B0-----:R-:W-:Y:S05]  /*1b80*/  @!P0 EXIT ;  /* 0x000000000000894d */ /* 0x001fea0003800000 */
[----:B0-----:R-:W0:Y:S01]  /*1b90*/  LDS.128 R4, [R2+0x3000] ;  /* 0x0030000002047984 */ /* 0x001e220000000c00 */
[----:B------:R-:W-:-:S04]  /*1ba0*/  IMAD R25, R0, 0x4, R25 ;  /* 0x0000000400197824 */ /* 0x000fc800078e0219 */
[----:B------:R-:W-:-:S05]  /*1bb0*/  IMAD.WIDE R20, R25, 0x4, R20 ;  /* 0x0000000419147825 */ /* 0x000fca00078e0214 */
[----:B0-----:R-:W-:Y:S01]  /*1bc0*/  STG.E.128 desc[UR6][R20.64], R4 ;  /* 0x0000000414007986 */ /* 0x001fe2000c101d06 */
[----:B------:R-:W-:Y:S05]  /*1bd0*/  EXIT ;  /* 0x000000000000794d */ /* 0x000fea0003800000 */
.L_x_0:
[----:B------:R-:W-:-:S00]  /*1be0*/  BRA `(.L_x_0) ;  /* 0xfffffffc00fc7947 */ /* 0x000fc0000383ffff */
[----:B------:R-:W-:-:S00]  /*1bf0*/  NOP ;  /* 0x0000000000007918 */ /* 0x000fc00000000000 */
        /* <DEDUP_REMOVED lines=8> */
.L_x_1:


//--------------------- .nv.global.init           --------------------------
	.section	.nv.global.init,"aw",@progbits
.nv.global.init:
	.type		_$_str,@object
	.size		_$_str,(.L_0 - _$_str)
_$_str:
        /*0000*/ 	.byte	0x5f, 0x5f, 0x43, 0x55, 0x44, 0x41, 0x5f, 0x46, 0x54, 0x5a, 0x00
.L_0:


//--------------------- .nv.shared.triton_poi_fused_add_native_group_norm_relu_41 --------------------------
	.section	.nv.shared.triton_poi_fused_add_native_group_norm_relu_41,"aw",@nobits
	.sectionflags	@""
	.align	16
	.zero		1024


//--------------------- .nv.constant0.triton_poi_fused_add_native_group_norm_relu_41 --------------------------
	.section	.nv.constant0.triton_poi_fused_add_native_group_norm_relu_41,"a",@progbits
	.sectionflags	@""
	.align	4
.nv.constant0.triton_poi_fused_add_native_group_norm_relu_41:
	.zero		592
